//
// Generated by NVIDIA NVVM Compiler
//
// Compiler Build ID: CL-36424714
// Cuda compilation tools, release 13.0, V13.0.88
// Based on NVVM 20.0.0
//

.version 9.0
.target sm_100
.address_size 64

	// .globl	_Z13gemm_baselinePKfS0_Pf

.visible .entry _Z13gemm_baselinePKfS0_Pf(
	.param .u64 .ptr .align 1 _Z13gemm_baselinePKfS0_Pf_param_0,
	.param .u64 .ptr .align 1 _Z13gemm_baselinePKfS0_Pf_param_1,
	.param .u64 .ptr .align 1 _Z13gemm_baselinePKfS0_Pf_param_2
)
{
	.reg .pred 	%p<2>;
	.reg .b32 	%r<20>;
	.reg .b32 	%f<52>;
	.reg .b64 	%rd<15>;

	ld.param.u64 	%rd4, [_Z13gemm_baselinePKfS0_Pf_param_0];
	ld.param.u64 	%rd5, [_Z13gemm_baselinePKfS0_Pf_param_1];
	ld.param.u64 	%rd3, [_Z13gemm_baselinePKfS0_Pf_param_2];
	cvta.to.global.u64 	%rd6, %rd5;
	cvta.to.global.u64 	%rd7, %rd4;
	mov.u32 	%r11, %ctaid.x;
	mov.u32 	%r12, %nctaid.x;
	mov.u32 	%r13, %tid.x;
	mad.lo.s32 	%r1, %r11, %r12, %r13;
	shr.s32 	%r14, %r1, 31;
	shr.u32 	%r15, %r14, 19;
	add.s32 	%r16, %r1, %r15;
	and.b32  	%r18, %r16, -8192;
	sub.s32 	%r17, %r1, %r18;
	add.s64 	%rd1, %rd7, 32;
	add.s64 	%rd2, %rd6, 262144;
	mov.f32 	%f51, 0f00000000;
	mov.b32 	%r19, 0;
$L__BB0_1:
	mul.wide.s32 	%rd8, %r18, 4;
	add.s64 	%rd9, %rd1, %rd8;
	mul.wide.s32 	%rd10, %r17, 4;
	add.s64 	%rd11, %rd2, %rd10;
	ld.global.f32 	%f4, [%rd9+-32];
	ld.global.f32 	%f5, [%rd11+-262144];
	fma.rn.f32 	%f6, %f4, %f5, %f51;
	ld.global.f32 	%f7, [%rd9+-28];
	ld.global.f32 	%f8, [%rd11+-229376];
	fma.rn.f32 	%f9, %f7, %f8, %f6;
	ld.global.f32 	%f10, [%rd9+-24];
	ld.global.f32 	%f11, [%rd11+-196608];
	fma.rn.f32 	%f12, %f10, %f11, %f9;
	ld.global.f32 	%f13, [%rd9+-20];
	ld.global.f32 	%f14, [%rd11+-163840];
	fma.rn.f32 	%f15, %f13, %f14, %f12;
	ld.global.f32 	%f16, [%rd9+-16];
	ld.global.f32 	%f17, [%rd11+-131072];
	fma.rn.f32 	%f18, %f16, %f17, %f15;
	ld.global.f32 	%f19, [%rd9+-12];
	ld.global.f32 	%f20, [%rd11+-98304];
	fma.rn.f32 	%f21, %f19, %f20, %f18;
	ld.global.f32 	%f22, [%rd9+-8];
	ld.global.f32 	%f23, [%rd11+-65536];
	fma.rn.f32 	%f24, %f22, %f23, %f21;
	ld.global.f32 	%f25, [%rd9+-4];
	ld.global.f32 	%f26, [%rd11+-32768];
	fma.rn.f32 	%f27, %f25, %f26, %f24;
	ld.global.f32 	%f28, [%rd9];
	ld.global.f32 	%f29, [%rd11];
	fma.rn.f32 	%f30, %f28, %f29, %f27;
	ld.global.f32 	%f31, [%rd9+4];
	ld.global.f32 	%f32, [%rd11+32768];
	fma.rn.f32 	%f33, %f31, %f32, %f30;
	ld.global.f32 	%f34, [%rd9+8];
	ld.global.f32 	%f35, [%rd11+65536];
	fma.rn.f32 	%f36, %f34, %f35, %f33;
	ld.global.f32 	%f37, [%rd9+12];
	ld.global.f32 	%f38, [%rd11+98304];
	fma.rn.f32 	%f39, %f37, %f38, %f36;
	ld.global.f32 	%f40, [%rd9+16];
	ld.global.f32 	%f41, [%rd11+131072];
	fma.rn.f32 	%f42, %f40, %f41, %f39;
	ld.global.f32 	%f43, [%rd9+20];
	ld.global.f32 	%f44, [%rd11+163840];
	fma.rn.f32 	%f45, %f43, %f44, %f42;
	ld.global.f32 	%f46, [%rd9+24];
	ld.global.f32 	%f47, [%rd11+196608];
	fma.rn.f32 	%f48, %f46, %f47, %f45;
	ld.global.f32 	%f49, [%rd9+28];
	ld.global.f32 	%f50, [%rd11+229376];
	fma.rn.f32 	%f51, %f49, %f50, %f48;
	add.s32 	%r19, %r19, 16;
	add.s32 	%r18, %r18, 16;
	add.s32 	%r17, %r17, 131072;
	setp.ne.s32 	%p1, %r19, 8192;
	@%p1 bra 	$L__BB0_1;
	cvta.to.global.u64 	%rd12, %rd3;
	mul.wide.s32 	%rd13, %r1, 4;
	add.s64 	%rd14, %rd12, %rd13;
	st.global.f32 	[%rd14], %f51;
	ret;

}


// ===== COMPILED SASS (sm_100) =====

	.target	sm_100

	.elftype	@"ET_EXEC"


//--------------------- .note.nv.tkinfo           --------------------------
	.section	.note.nv.tkinfo,"",@"SHT_NOTE"
	.sectionflags	@"SHF_NOTE_NV_TKINFO"
	.tkinfo
        /*0018*/ 	.word	0x00000002
        /*0030*/ 	.string	""
        /*0030*/ 	.string	"ptxas"
        /*0030*/ 	.string	"Cuda compilation tools, release 13.0, V13.0.88"
        /*0030*/ 	.string	"Build cuda_13.0.r13.0/compiler.36424714_0"
        /*0030*/ 	.string	"-arch sm_100 -m 64 "



//--------------------- .note.nv.cuinfo           --------------------------
	.section	.note.nv.cuinfo,"",@"SHT_NOTE"
	.sectionflags	@"SHF_NOTE_NV_CUINFO"
        /*0018*/ 	.short	0x0002
        /*001a*/ 	.short	0x0064
        /*001c*/ 	.short	0x0082
	.zero		2


//--------------------- .nv.info                  --------------------------
	.section	.nv.info,"",@"SHT_CUDA_INFO"
	.align	4


	//----- nvinfo : EIATTR_REGCOUNT
	.align		4
        /*0000*/ 	.byte	0x04, 0x2f
        /*0002*/ 	.short	(.L_1 - .L_0)
	.align		4
.L_0:
        /*0004*/ 	.word	index@(_Z13gemm_baselinePKfS0_Pf)
        /*0008*/ 	.word	0x00000020


	//----- nvinfo : EIATTR_FRAME_SIZE
	.align		4
.L_1:
        /*000c*/ 	.byte	0x04, 0x11
        /*000e*/ 	.short	(.L_3 - .L_2)
	.align		4
.L_2:
        /*0010*/ 	.word	index@(_Z13gemm_baselinePKfS0_Pf)
        /*0014*/ 	.word	0x00000000


	//----- nvinfo : EIATTR_MIN_STACK_SIZE
	.align		4
.L_3:
        /*0018*/ 	.byte	0x04, 0x12
        /*001a*/ 	.short	(.L_5 - .L_4)
	.align		4
.L_4:
        /*001c*/ 	.word	index@(_Z13gemm_baselinePKfS0_Pf)
        /*0020*/ 	.word	0x00000000
.L_5:


//--------------------- .nv.compat                --------------------------
	.section	.nv.compat,"",@"SHT_CUDA_COMPAT_INFO"
	.align	4
        /*0000*/ 	.byte	0x02, 0x09, 0x00, 0x00, 0x02, 0x02, 0x01, 0x00, 0x02, 0x05, 0x05, 0x00, 0x03, 0x07, 0x01, 0x01
        /*0010*/ 	.byte	0x02, 0x03, 0x00, 0x00, 0x02, 0x06, 0x01, 0x00, 0x04, 0x0b, 0x08, 0x00, 0x09, 0x00, 0x00, 0x00
        /*0020*/ 	.byte	0x00, 0x00, 0x00, 0x00


//--------------------- .nv.info._Z13gemm_baselinePKfS0_Pf --------------------------
	.section	.nv.info._Z13gemm_baselinePKfS0_Pf,"",@"SHT_CUDA_INFO"
	.sectionflags	@""
	.align	4


	//----- nvinfo : EIATTR_CUDA_API_VERSION
	.align		4
        /*0000*/ 	.byte	0x04, 0x37
        /*0002*/ 	.short	(.L_7 - .L_6)
.L_6:
        /*0004*/ 	.word	0x00000082


	//----- nvinfo : EIATTR_KPARAM_INFO
	.align		4
.L_7:
        /*0008*/ 	.byte	0x04, 0x17
        /*000a*/ 	.short	(.L_9 - .L_8)
.L_8:
        /*000c*/ 	.word	0x00000000
        /*0010*/ 	.short	0x0002
        /*0012*/ 	.short	0x0010
        /*0014*/ 	.byte	0x00, 0xf5, 0x21, 0x00


	//----- nvinfo : EIATTR_KPARAM_INFO
	.align		4
.L_9:
        /*0018*/ 	.byte	0x04, 0x17
        /*001a*/ 	.short	(.L_11 - .L_10)
.L_10:
        /*001c*/ 	.word	0x00000000
        /*0020*/ 	.short	0x0001
        /*0022*/ 	.short	0x0008
        /*0024*/ 	.byte	0x00, 0xf5, 0x21, 0x00


	//----- nvinfo : EIATTR_KPARAM_INFO
	.align		4
.L_11:
        /*0028*/ 	.byte	0x04, 0x17
        /*002a*/ 	.short	(.L_13 - .L_12)
.L_12:
        /*002c*/ 	.word	0x00000000
        /*0030*/ 	.short	0x0000
        /*0032*/ 	.short	0x0000
        /*0034*/ 	.byte	0x00, 0xf5, 0x21, 0x00


	//----- nvinfo : EIATTR_SPARSE_MMA_MASK
	.align		4
.L_13:
        /*0038*/ 	.byte	0x03, 0x50
        /*003a*/ 	.short	0x0000


	//----- nvinfo : EIATTR_MAXREG_COUNT
	.align		4
        /*003c*/ 	.byte	0x03, 0x1b
        /*003e*/ 	.short	0x00ff


	//----- nvinfo : EIATTR_MERCURY_ISA_VERSION
	.align		4
        /*0040*/ 	.byte	0x03, 0x5f
        /*0042*/ 	.short	0x0101


	//----- nvinfo : EIATTR_VRC_CTA_INIT_COUNT
	.align		4
        /*0044*/ 	.byte	0x02, 0x4a
	.zero		1
	.zero		1


	//----- nvinfo : EIATTR_EXIT_INSTR_OFFSETS
	.align		4
        /*0048*/ 	.byte	0x04, 0x1c
        /*004a*/ 	.short	(.L_15 - .L_14)


	//   ....[0]....
.L_14:
        /*004c*/ 	.word	0x000004f0


	//----- nvinfo : EIATTR_CBANK_PARAM_SIZE
	.align		4
.L_15:
        /*0050*/ 	.byte	0x03, 0x19
        /*0052*/ 	.short	0x0018


	//----- nvinfo : EIATTR_PARAM_CBANK
	.align		4
        /*0054*/ 	.byte	0x04, 0x0a
        /*0056*/ 	.short	(.L_17 - .L_16)
	.align		4
.L_16:
        /*0058*/ 	.word	index@(.nv.constant0._Z13gemm_baselinePKfS0_Pf)
        /*005c*/ 	.short	0x0380
        /*005e*/ 	.short	0x0018


	//----- nvinfo : EIATTR_SW_WAR
	.align		4
.L_17:
        /*0060*/ 	.byte	0x04, 0x36
        /*0062*/ 	.short	(.L_19 - .L_18)
.L_18:
        /*0064*/ 	.word	0x00000008
.L_19:


//--------------------- .nv.callgraph             --------------------------
	.section	.nv.callgraph,"",@"SHT_CUDA_CALLGRAPH"
	.align	4
	.sectionentsize	8
	.align		4
        /*0000*/ 	.word	0x00000000
	.align		4
        /*0004*/ 	.word	0xffffffff
	.align		4
        /*0008*/ 	.word	0x00000000
	.align		4
        /*000c*/ 	.word	0xfffffffe
	.align		4
        /*0010*/ 	.word	0x00000000
	.align		4
        /*0014*/ 	.word	0xfffffffd
	.align		4
        /*0018*/ 	.word	0x00000000
	.align		4
        /*001c*/ 	.word	0xfffffffc


//--------------------- .text._Z13gemm_baselinePKfS0_Pf --------------------------
	.section	.text._Z13gemm_baselinePKfS0_Pf,"ax",@progbits
	.align	128
        .global         _Z13gemm_baselinePKfS0_Pf
        .type           _Z13gemm_baselinePKfS0_Pf,@function
        .size           _Z13gemm_baselinePKfS0_Pf,(.L_x_2 - _Z13gemm_baselinePKfS0_Pf)
        .other          _Z13gemm_baselinePKfS0_Pf,@"STO_CUDA_ENTRY STV_DEFAULT"
_Z13gemm_baselinePKfS0_Pf:
.text._Z13gemm_baselinePKfS0_Pf:
[----:B------:R-:W-:Y:S01]  /*0000*/  LDC R1, c[0x0][0x37c] ;  /* 0x0000df00ff017b82 */ /* 0x000fe20000000800 */
[----:B------:R-:W0:Y:S07]  /*0010*/  S2R R3, SR_TID.X ;  /* 0x0000000000037919 */ /* 0x000e2e0000002100 */
[----:B------:R-:W0:Y:S01]  /*0020*/  S2UR UR4, SR_CTAID.X ;  /* 0x00000000000479c3 */ /* 0x000e220000002500 */
[----:B------:R-:W1:Y:S01]  /*0030*/  LDCU.128 UR8, c[0x0][0x380] ;  /* 0x00007000ff0877ac */ /* 0x000e620008000c00 */
[----:B------:R-:W-:Y:S01]  /*0040*/  HFMA2 R14, -RZ, RZ, 0, 0 ;  /* 0x00000000ff0e7431 */ /* 0x000fe200000001ff */
[----:B------:R-:W2:Y:S05]  /*0050*/  LDCU.64 UR12, c[0x0][0x358] ;  /* 0x00006b00ff0c77ac */ /* 0x000eaa0008000a00 */
[----:B------:R-:W0:Y:S01]  /*0060*/  LDC R0, c[0x0][0x370] ;  /* 0x0000dc00ff007b82 */ /* 0x000e220000000800 */
[----:B-1----:R-:W-:-:S02]  /*0070*/  UIADD3 UR7, UP0, UPT, UR8, 0x20, URZ ;  /* 0x0000002008077890 */ /* 0x002fc4000ff1e0ff */
[----:B------:R-:W-:Y:S02]  /*0080*/  UIADD3 UR5, UP1, UPT, UR10, 0x40000, URZ ;  /* 0x000400000a057890 */ /* 0x000fe4000ff3e0ff */
[----:B------:R-:W-:Y:S02]  /*0090*/  UIADD3.X UR8, UPT, UPT, URZ, UR9, URZ, UP0, !UPT ;  /* 0x00000009ff087290 */ /* 0x000fe400087fe4ff */
[----:B------:R-:W-:Y:S01]  /*00a0*/  UIADD3.X UR6, UPT, UPT, URZ, UR11, URZ, UP1, !UPT ;  /* 0x0000000bff067290 */ /* 0x000fe20008ffe4ff */
[----:B0-----:R-:W-:Y:S01]  /*00b0*/  IMAD R0, R0, UR4, R3 ;  /* 0x0000000400007c24 */ /* 0x001fe2000f8e0203 */
[----:B------:R-:W-:-:S04]  /*00c0*/  UMOV UR4, URZ ;  /* 0x000000ff00047c82 */ /* 0x000fc80008000000 */
[----:B------:R-:W-:-:S04]  /*00d0*/  SHF.R.S32.HI R3, RZ, 0x1f, R0 ;  /* 0x0000001fff037819 */ /* 0x000fc80000011400 */
[----:B------:R-:W-:-:S04]  /*00e0*/  LEA.HI R3, R3, R0, RZ, 0xd ;  /* 0x0000000003037211 */ /* 0x000fc800078f68ff */
[----:B------:R-:W-:-:S04]  /*00f0*/  LOP3.LUT R7, R3, 0xffffe000, RZ, 0xc0, !PT ;  /* 0xffffe00003077812 */ /* 0x000fc800078ec0ff */
[----:B--2---:R-:W-:-:S07]  /*0100*/  IADD3 R6, PT, PT, R0, -R7, RZ ;  /* 0x8000000700067210 */ /* 0x004fce0007ffe0ff */
.L_x_0:
[----:B------:R-:W-:Y:S02]  /*0110*/  MOV R4, UR7 ;  /* 0x0000000700047c02 */ /* 0x000fe40008000f00 */
[----:B------:R-:W-:Y:S02]  /*0120*/  MOV R5, UR8 ;  /* 0x0000000800057c02 */ /* 0x000fe40008000f00 */
[----:B------:R-:W-:Y:S02]  /*0130*/  MOV R2, UR5 ;  /* 0x0000000500027c02 */ /* 0x000fe40008000f00 */
[----:B------:R-:W-:Y:S01]  /*0140*/  MOV R3, UR6 ;  /* 0x0000000600037c02 */ /* 0x000fe20008000f00 */
[----:B------:R-:W-:-:S04]  /*0150*/  IMAD.WIDE R4, R7, 0x4, R4 ;  /* 0x0000000407047825 */ /* 0x000fc800078e0204 */
[----:B------:R-:W-:Y:S01]  /*0160*/  IMAD.WIDE R2, R6, 0x4, R2 ;  /* 0x0000000406027825 */ /* 0x000fe200078e0202 */
[----:B------:R-:W2:Y:S04]  /*0170*/  LDG.E R15, desc[UR12][R4.64+-0x20] ;  /* 0xffffe00c040f7981 */ /* 0x000ea8000c1e1900 */
[----:B------:R-:W2:Y:S04]  /*0180*/  LDG.E R16, desc[UR12][R2.64+-0x40000] ;  /* 0xfc00000c02107981 */ /* 0x000ea8000c1e1900 */
[----:B------:R-:W3:Y:S04]  /*0190*/  LDG.E R24, desc[UR12][R4.64+-0x1c] ;  /* 0xffffe40c04187981 */ /* 0x000ee8000c1e1900 */
[----:B------:R-:W3:Y:S04]  /*01a0*/  LDG.E R25, desc[UR12][R2.64+-0x38000] ;  /* 0xfc80000c02197981 */ /* 0x000ee8000c1e1900 */
[----:B------:R-:W4:Y:S04]  /*01b0*/  LDG.E R19, desc[UR12][R4.64+-0x18] ;  /* 0xffffe80c04137981 */ /* 0x000f28000c1e1900 */
[----:B------:R-:W4:Y:S04]  /*01c0*/  LDG.E R18, desc[UR12][R2.64+-0x30000] ;  /* 0xfd00000c02127981 */ /* 0x000f28000c1e1900 */
[----:B------:R-:W5:Y:S04]  /*01d0*/  LDG.E R20, desc[UR12][R4.64+-0x14] ;  /* 0xffffec0c04147981 */ /* 0x000f68000c1e1900 */
        /* <DEDUP_REMOVED lines=11> */
[----:B------:R-:W5:Y:S01]  /*0290*/  LDG.E R27, desc[UR12][R2.64+0x38000] ;  /* 0x0380000c021b7981 */ /* 0x000f62000c1e1900 */
[----:B--2---:R-:W-:-:S03]  /*02a0*/  FFMA R15, R15, R16, R14 ;  /* 0x000000100f0f7223 */ /* 0x004fc6000000000e */
[----:B------:R-:W2:Y:S04]  /*02b0*/  LDG.E R16, desc[UR12][R4.64] ;  /* 0x0000000c04107981 */ /* 0x000ea8000c1e1900 */
[----:B------:R-:W2:Y:S01]  /*02c0*/  LDG.E R14, desc[UR12][R4.64+0x4] ;  /* 0x0000040c040e7981 */ /* 0x000ea2000c1e1900 */
[----:B---3--:R-:W-:-:S03]  /*02d0*/  FFMA R24, R24, R25, R15 ;  /* 0x0000001918187223 */ /* 0x008fc6000000000f */
[----:B------:R-:W3:Y:S01]  /*02e0*/  LDG.E R15, desc[UR12][R2.64+0x8000] ;  /* 0x0080000c020f7981 */ /* 0x000ee2000c1e1900 */
[----:B----4-:R-:W-:-:S03]  /*02f0*/  FFMA R25, R19, R18, R24 ;  /* 0x0000001213197223 */ /* 0x010fc60000000018 */
[----:B------:R-:W4:Y:S04]  /*0300*/  LDG.E R18, desc[UR12][R4.64+0x8] ;  /* 0x0000080c04127981 */ /* 0x000f28000c1e1900 */
[----:B------:R-:W4:Y:S01]  /*0310*/  LDG.E R19, desc[UR12][R2.64+0x10000] ;  /* 0x0100000c02137981 */ /* 0x000f22000c1e1900 */
[----:B-----5:R-:W-:-:S03]  /*0320*/  FFMA R25, R20, R21, R25 ;  /* 0x0000001514197223 */ /* 0x020fc60000000019 */
[----:B------:R-:W5:Y:S04]  /*0330*/  LDG.E R20, desc[UR12][R4.64+0xc] ;  /* 0x00000c0c04147981 */ /* 0x000f68000c1e1900 */
[----:B------:R-:W5:Y:S01]  /*0340*/  LDG.E R21, desc[UR12][R2.64+0x18000] ;  /* 0x0180000c02157981 */ /* 0x000f62000c1e1900 */
[----:B------:R-:W-:-:S03]  /*0350*/  FFMA R25, R22, R23, R25 ;  /* 0x0000001716197223 */ /* 0x000fc60000000019 */
[----:B------:R-:W5:Y:S04]  /*0360*/  LDG.E R22, desc[UR12][R4.64+0x10] ;  /* 0x0000100c04167981 */ /* 0x000f68000c1e1900 */
[----:B------:R-:W5:Y:S01]  /*0370*/  LDG.E R23, desc[UR12][R2.64+0x20000] ;  /* 0x0200000c02177981 */ /* 0x000f62000c1e1900 */
[----:B------:R-:W-:-:S03]  /*0380*/  FFMA R29, R12, R13, R25 ;  /* 0x0000000d0c1d7223 */ /* 0x000fc60000000019 */
[----:B------:R-:W5:Y:S04]  /*0390*/  LDG.E R24, desc[UR12][R4.64+0x14] ;  /* 0x0000140c04187981 */ /* 0x000f68000c1e1900 */
[----:B------:R-:W5:Y:S04]  /*03a0*/  LDG.E R25, desc[UR12][R2.64+0x28000] ;  /* 0x0280000c02197981 */ /* 0x000f68000c1e1900 */
[----:B------:R-:W5:Y:S04]  /*03b0*/  LDG.E R12, desc[UR12][R4.64+0x18] ;  /* 0x0000180c040c7981 */ /* 0x000f68000c1e1900 */
[----:B------:R-:W5:Y:S01]  /*03c0*/  LDG.E R13, desc[UR12][R2.64+0x30000] ;  /* 0x0300000c020d7981 */ /* 0x000f62000c1e1900 */
[----:B------:R-:W-:-:S04]  /*03d0*/  FFMA R9, R10, R9, R29 ;  /* 0x000000090a097223 */ /* 0x000fc8000000001d */
[----:B------:R-:W-:Y:S01]  /*03e0*/  FFMA R9, R8, R11, R9 ;  /* 0x0000000b08097223 */ /* 0x000fe20000000009 */
[----:B------:R-:W-:-:S04]  /*03f0*/  UIADD3 UR4, UPT, UPT, UR4, 0x10, URZ ;  /* 0x0000001004047890 */ /* 0x000fc8000fffe0ff */
[----:B------:R-:W-:Y:S01]  /*0400*/  UISETP.NE.AND UP0, UPT, UR4, 0x2000, UPT ;  /* 0x000020000400788c */ /* 0x000fe2000bf05270 */
[----:B------:R-:W-:Y:S02]  /*0410*/  IADD3 R7, PT, PT, R7, 0x10, RZ ;  /* 0x0000001007077810 */ /* 0x000fe40007ffe0ff */
[----:B------:R-:W-:Y:S01]  /*0420*/  IADD3 R6, PT, PT, R6, 0x20000, RZ ;  /* 0x0002000006067810 */ /* 0x000fe20007ffe0ff */
[----:B--2---:R-:W-:-:S04]  /*0430*/  FFMA R9, R16, R17, R9 ;  /* 0x0000001110097223 */ /* 0x004fc80000000009 */
[----:B---3--:R-:W-:-:S04]  /*0440*/  FFMA R9, R14, R15, R9 ;  /* 0x0000000f0e097223 */ /* 0x008fc80000000009 */
[----:B----4-:R-:W-:-:S04]  /*0450*/  FFMA R9, R18, R19, R9 ;  /* 0x0000001312097223 */ /* 0x010fc80000000009 */
[----:B-----5:R-:W-:-:S04]  /*0460*/  FFMA R9, R20, R21, R9 ;  /* 0x0000001514097223 */ /* 0x020fc80000000009 */
[----:B------:R-:W-:-:S04]  /*0470*/  FFMA R9, R22, R23, R9 ;  /* 0x0000001716097223 */ /* 0x000fc80000000009 */
[----:B------:R-:W-:-:S04]  /*0480*/  FFMA R9, R24, R25, R9 ;  /* 0x0000001918097223 */ /* 0x000fc80000000009 */
[----:B------:R-:W-:-:S04]  /*0490*/  FFMA R9, R12, R13, R9 ;  /* 0x0000000d0c097223 */ /* 0x000fc80000000009 */
[----:B------:R-:W-:Y:S01]  /*04a0*/  FFMA R14, R26, R27, R9 ;  /* 0x0000001b1a0e7223 */ /* 0x000fe20000000009 */
[----:B------:R-:W-:Y:S06]  /*04b0*/  BRA.U UP0, `(.L_x_0) ;  /* 0xfffffffd00147547 */ /* 0x000fec000b83ffff */
[----:B------:R-:W0:Y:S02]  /*04c0*/  LDC.64 R2, c[0x0][0x390] ;  /* 0x0000e400ff027b82 */ /* 0x000e240000000a00 */
[----:B0-----:R-:W-:-:S05]  /*04d0*/  IMAD.WIDE R2, R0, 0x4, R2 ;  /* 0x0000000400027825 */ /* 0x001fca00078e0202 */
[----:B------:R-:W-:Y:S01]  /*04e0*/  STG.E desc[UR12][R2.64], R14 ;  /* 0x0000000e02007986 */ /* 0x000fe2000c10190c */
[----:B------:R-:W-:Y:S05]  /*04f0*/  EXIT ;  /* 0x000000000000794d */ /* 0x000fea0003800000 */
.L_x_1:
[----:B------:R-:W-:-:S00]  /*0500*/  BRA `(.L_x_1) ;  /* 0xfffffffc00fc7947 */ /* 0x000fc0000383ffff */
[----:B------:R-:W-:-:S00]  /*0510*/  NOP ;  /* 0x0000000000007918 */ /* 0x000fc00000000000 */
        /* <DEDUP_REMOVED lines=14> */
.L_x_2:


//--------------------- .nv.shared.reserved.0     --------------------------
	.section	.nv.shared.reserved.0,"aw",@nobits
	.weak		__nv_reservedSMEM_offset_0_alias
	.size		__nv_reservedSMEM_offset_0_alias, 0, 64
	.other		__nv_reservedSMEM_offset_0_alias,@"STO_CUDA_RESERVED_SHARED STV_DEFAULT"
__nv_reservedSMEM_offset_0_alias:
	.zero		0
	.zero		64


//--------------------- .nv.constant0._Z13gemm_baselinePKfS0_Pf --------------------------
	.section	.nv.constant0._Z13gemm_baselinePKfS0_Pf,"a",@progbits
	.sectionflags	@""
	.align	4
.nv.constant0._Z13gemm_baselinePKfS0_Pf:
	.zero		920


//--------------------- SYMBOLS --------------------------

	.type		.nv.reservedSmem.offset0,@object
	.size		.nv.reservedSmem.offset0,0x4
